//
// Generated by NVIDIA NVVM Compiler
//
// Compiler Build ID: CL-36424714
// Cuda compilation tools, release 13.0, V13.0.88
// Based on NVVM 20.0.0
//

.version 9.0
.target sm_100
.address_size 64

	// .globl	_Z23multiplyMatrixGPUKernelPfS_S_i

.visible .entry _Z23multiplyMatrixGPUKernelPfS_S_i(
	.param .u64 .ptr .align 1 _Z23multiplyMatrixGPUKernelPfS_S_i_param_0,
	.param .u64 .ptr .align 1 _Z23multiplyMatrixGPUKernelPfS_S_i_param_1,
	.param .u64 .ptr .align 1 _Z23multiplyMatrixGPUKernelPfS_S_i_param_2,
	.param .u32 _Z23multiplyMatrixGPUKernelPfS_S_i_param_3
)
{
	.reg .pred 	%p<10>;
	.reg .b32 	%r<40>;
	.reg .b32 	%f<67>;
	.reg .b64 	%rd<67>;

	ld.param.u64 	%rd14, [_Z23multiplyMatrixGPUKernelPfS_S_i_param_0];
	ld.param.u64 	%rd15, [_Z23multiplyMatrixGPUKernelPfS_S_i_param_1];
	ld.param.u32 	%r18, [_Z23multiplyMatrixGPUKernelPfS_S_i_param_3];
	cvta.to.global.u64 	%rd1, %rd15;
	cvta.to.global.u64 	%rd2, %rd14;
	mov.u32 	%r19, %ctaid.y;
	mov.u32 	%r20, %ntid.y;
	mov.u32 	%r21, %tid.y;
	mad.lo.s32 	%r1, %r19, %r20, %r21;
	mov.u32 	%r22, %ctaid.x;
	mov.u32 	%r23, %ntid.x;
	mov.u32 	%r24, %tid.x;
	mad.lo.s32 	%r2, %r22, %r23, %r24;
	max.s32 	%r25, %r1, %r2;
	setp.ge.s32 	%p1, %r25, %r18;
	@%p1 bra 	$L__BB0_13;
	mul.lo.s32 	%r3, %r18, %r1;
	and.b32  	%r4, %r18, 7;
	setp.lt.u32 	%p2, %r18, 8;
	mov.f32 	%f66, 0f00000000;
	mov.b32 	%r38, 0;
	@%p2 bra 	$L__BB0_4;
	and.b32  	%r38, %r18, 2147483640;
	neg.s32 	%r36, %r38;
	mul.wide.s32 	%rd16, %r18, 4;
	add.s64 	%rd3, %rd1, %rd16;
	shl.b32 	%r7, %r18, 3;
	mul.wide.s32 	%rd17, %r18, 8;
	add.s64 	%rd4, %rd1, %rd17;
	mul.wide.s32 	%rd18, %r18, 12;
	add.s64 	%rd5, %rd1, %rd18;
	mul.wide.s32 	%rd19, %r18, 16;
	add.s64 	%rd6, %rd1, %rd19;
	mul.wide.s32 	%rd20, %r18, 20;
	add.s64 	%rd7, %rd1, %rd20;
	mul.wide.s32 	%rd21, %r18, 24;
	add.s64 	%rd8, %rd1, %rd21;
	mul.wide.s32 	%rd22, %r18, 28;
	add.s64 	%rd9, %rd1, %rd22;
	mul.wide.u32 	%rd23, %r3, 4;
	add.s64 	%rd24, %rd23, %rd2;
	add.s64 	%rd66, %rd24, 16;
	mov.f32 	%f66, 0f00000000;
	mov.u32 	%r35, %r2;
$L__BB0_3:
	.pragma "nounroll";
	mul.wide.s32 	%rd25, %r35, 4;
	add.s64 	%rd26, %rd3, %rd25;
	add.s64 	%rd27, %rd4, %rd25;
	add.s64 	%rd28, %rd5, %rd25;
	add.s64 	%rd29, %rd6, %rd25;
	add.s64 	%rd30, %rd7, %rd25;
	add.s64 	%rd31, %rd8, %rd25;
	add.s64 	%rd32, %rd9, %rd25;
	add.s64 	%rd33, %rd1, %rd25;
	ld.global.f32 	%f16, [%rd66+-16];
	ld.global.f32 	%f17, [%rd33];
	fma.rn.f32 	%f18, %f16, %f17, %f66;
	ld.global.f32 	%f19, [%rd66+-12];
	ld.global.f32 	%f20, [%rd26];
	fma.rn.f32 	%f21, %f19, %f20, %f18;
	ld.global.f32 	%f22, [%rd66+-8];
	ld.global.f32 	%f23, [%rd27];
	fma.rn.f32 	%f24, %f22, %f23, %f21;
	ld.global.f32 	%f25, [%rd66+-4];
	ld.global.f32 	%f26, [%rd28];
	fma.rn.f32 	%f27, %f25, %f26, %f24;
	ld.global.f32 	%f28, [%rd66];
	ld.global.f32 	%f29, [%rd29];
	fma.rn.f32 	%f30, %f28, %f29, %f27;
	ld.global.f32 	%f31, [%rd66+4];
	ld.global.f32 	%f32, [%rd30];
	fma.rn.f32 	%f33, %f31, %f32, %f30;
	ld.global.f32 	%f34, [%rd66+8];
	ld.global.f32 	%f35, [%rd31];
	fma.rn.f32 	%f36, %f34, %f35, %f33;
	ld.global.f32 	%f37, [%rd66+12];
	ld.global.f32 	%f38, [%rd32];
	fma.rn.f32 	%f66, %f37, %f38, %f36;
	add.s32 	%r36, %r36, 8;
	add.s32 	%r35, %r35, %r7;
	add.s64 	%rd66, %rd66, 32;
	setp.ne.s32 	%p3, %r36, 0;
	@%p3 bra 	$L__BB0_3;
$L__BB0_4:
	setp.eq.s32 	%p4, %r4, 0;
	@%p4 bra 	$L__BB0_12;
	and.b32  	%r13, %r18, 3;
	setp.lt.u32 	%p5, %r4, 4;
	@%p5 bra 	$L__BB0_7;
	add.s32 	%r27, %r38, %r3;
	mul.wide.u32 	%rd34, %r27, 4;
	add.s64 	%rd35, %rd2, %rd34;
	ld.global.f32 	%f40, [%rd35];
	mad.lo.s32 	%r28, %r38, %r18, %r2;
	mul.wide.s32 	%rd36, %r28, 4;
	add.s64 	%rd37, %rd1, %rd36;
	ld.global.f32 	%f41, [%rd37];
	fma.rn.f32 	%f42, %f40, %f41, %f66;
	cvt.u64.u32 	%rd38, %r3;
	cvt.u64.u32 	%rd39, %r38;
	add.s64 	%rd40, %rd39, %rd38;
	shl.b64 	%rd41, %rd40, 2;
	add.s64 	%rd42, %rd2, %rd41;
	ld.global.f32 	%f43, [%rd42+4];
	mul.wide.s32 	%rd43, %r18, 4;
	add.s64 	%rd44, %rd37, %rd43;
	ld.global.f32 	%f44, [%rd44];
	fma.rn.f32 	%f45, %f43, %f44, %f42;
	ld.global.f32 	%f46, [%rd42+8];
	add.s64 	%rd45, %rd44, %rd43;
	ld.global.f32 	%f47, [%rd45];
	fma.rn.f32 	%f48, %f46, %f47, %f45;
	ld.global.f32 	%f49, [%rd42+12];
	add.s64 	%rd46, %rd45, %rd43;
	ld.global.f32 	%f50, [%rd46];
	fma.rn.f32 	%f66, %f49, %f50, %f48;
	add.s32 	%r38, %r38, 4;
$L__BB0_7:
	setp.eq.s32 	%p6, %r13, 0;
	@%p6 bra 	$L__BB0_12;
	setp.eq.s32 	%p7, %r13, 1;
	@%p7 bra 	$L__BB0_10;
	add.s32 	%r29, %r38, %r3;
	mul.wide.u32 	%rd47, %r29, 4;
	add.s64 	%rd48, %rd2, %rd47;
	ld.global.f32 	%f52, [%rd48];
	mad.lo.s32 	%r30, %r38, %r18, %r2;
	mul.wide.s32 	%rd49, %r30, 4;
	add.s64 	%rd50, %rd1, %rd49;
	ld.global.f32 	%f53, [%rd50];
	fma.rn.f32 	%f54, %f52, %f53, %f66;
	cvt.u64.u32 	%rd51, %r3;
	cvt.u64.u32 	%rd52, %r38;
	add.s64 	%rd53, %rd52, %rd51;
	shl.b64 	%rd54, %rd53, 2;
	add.s64 	%rd55, %rd2, %rd54;
	ld.global.f32 	%f55, [%rd55+4];
	mul.wide.s32 	%rd56, %r18, 4;
	add.s64 	%rd57, %rd50, %rd56;
	ld.global.f32 	%f56, [%rd57];
	fma.rn.f32 	%f66, %f55, %f56, %f54;
	add.s32 	%r38, %r38, 2;
$L__BB0_10:
	and.b32  	%r31, %r18, 1;
	setp.eq.b32 	%p8, %r31, 1;
	not.pred 	%p9, %p8;
	@%p9 bra 	$L__BB0_12;
	add.s32 	%r32, %r38, %r3;
	mul.wide.u32 	%rd58, %r32, 4;
	add.s64 	%rd59, %rd2, %rd58;
	ld.global.f32 	%f57, [%rd59];
	mad.lo.s32 	%r33, %r38, %r18, %r2;
	mul.wide.s32 	%rd60, %r33, 4;
	add.s64 	%rd61, %rd1, %rd60;
	ld.global.f32 	%f58, [%rd61];
	fma.rn.f32 	%f66, %f57, %f58, %f66;
$L__BB0_12:
	ld.param.u64 	%rd65, [_Z23multiplyMatrixGPUKernelPfS_S_i_param_2];
	add.s32 	%r34, %r3, %r2;
	cvta.to.global.u64 	%rd62, %rd65;
	mul.wide.s32 	%rd63, %r34, 4;
	add.s64 	%rd64, %rd62, %rd63;
	st.global.f32 	[%rd64], %f66;
$L__BB0_13:
	ret;

}
	// .globl	_Z24transposeMatrixGPUKernelPfS_i
.visible .entry _Z24transposeMatrixGPUKernelPfS_i(
	.param .u64 .ptr .align 1 _Z24transposeMatrixGPUKernelPfS_i_param_0,
	.param .u64 .ptr .align 1 _Z24transposeMatrixGPUKernelPfS_i_param_1,
	.param .u32 _Z24transposeMatrixGPUKernelPfS_i_param_2
)
{
	.reg .pred 	%p<2>;
	.reg .b32 	%r<13>;
	.reg .b32 	%f<2>;
	.reg .b64 	%rd<9>;

	ld.param.u64 	%rd1, [_Z24transposeMatrixGPUKernelPfS_i_param_0];
	ld.param.u64 	%rd2, [_Z24transposeMatrixGPUKernelPfS_i_param_1];
	ld.param.u32 	%r3, [_Z24transposeMatrixGPUKernelPfS_i_param_2];
	mov.u32 	%r4, %ctaid.y;
	mov.u32 	%r5, %ntid.y;
	mov.u32 	%r6, %tid.y;
	mad.lo.s32 	%r1, %r4, %r5, %r6;
	mov.u32 	%r7, %ctaid.x;
	mov.u32 	%r8, %ntid.x;
	mov.u32 	%r9, %tid.x;
	mad.lo.s32 	%r2, %r7, %r8, %r9;
	max.s32 	%r10, %r1, %r2;
	setp.ge.s32 	%p1, %r10, %r3;
	@%p1 bra 	$L__BB1_2;
	cvta.to.global.u64 	%rd3, %rd1;
	cvta.to.global.u64 	%rd4, %rd2;
	mad.lo.s32 	%r11, %r3, %r1, %r2;
	mul.wide.s32 	%rd5, %r11, 4;
	add.s64 	%rd6, %rd3, %rd5;
	ld.global.f32 	%f1, [%rd6];
	mad.lo.s32 	%r12, %r3, %r2, %r1;
	mul.wide.s32 	%rd7, %r12, 4;
	add.s64 	%rd8, %rd4, %rd7;
	st.global.f32 	[%rd8], %f1;
$L__BB1_2:
	ret;

}


// ===== COMPILED SASS (sm_100) =====

	.target	sm_100

	.elftype	@"ET_EXEC"


//--------------------- .note.nv.tkinfo           --------------------------
	.section	.note.nv.tkinfo,"",@"SHT_NOTE"
	.sectionflags	@"SHF_NOTE_NV_TKINFO"
	.tkinfo
        /*0018*/ 	.word	0x00000002
        /*0030*/ 	.string	""
        /*0030*/ 	.string	"ptxas"
        /*0030*/ 	.string	"Cuda compilation tools, release 13.0, V13.0.88"
        /*0030*/ 	.string	"Build cuda_13.0.r13.0/compiler.36424714_0"
        /*0030*/ 	.string	"-arch sm_100 -m 64 "



//--------------------- .note.nv.cuinfo           --------------------------
	.section	.note.nv.cuinfo,"",@"SHT_NOTE"
	.sectionflags	@"SHF_NOTE_NV_CUINFO"
        /*0018*/ 	.short	0x0002
        /*001a*/ 	.short	0x0064
        /*001c*/ 	.short	0x0082
	.zero		2


//--------------------- .nv.info                  --------------------------
	.section	.nv.info,"",@"SHT_CUDA_INFO"
	.align	4


	//----- nvinfo : EIATTR_REGCOUNT
	.align		4
        /*0000*/ 	.byte	0x04, 0x2f
        /*0002*/ 	.short	(.L_1 - .L_0)
	.align		4
.L_0:
        /*0004*/ 	.word	index@(_Z23multiplyMatrixGPUKernelPfS_S_i)
        /*0008*/ 	.word	0x0000001e


	//----- nvinfo : EIATTR_FRAME_SIZE
	.align		4
.L_1:
        /*000c*/ 	.byte	0x04, 0x11
        /*000e*/ 	.short	(.L_3 - .L_2)
	.align		4
.L_2:
        /*0010*/ 	.word	index@(_Z23multiplyMatrixGPUKernelPfS_S_i)
        /*0014*/ 	.word	0x00000000


	//----- nvinfo : EIATTR_REGCOUNT
	.align		4
.L_3:
        /*0018*/ 	.byte	0x04, 0x2f
        /*001a*/ 	.short	(.L_5 - .L_4)
	.align		4
.L_4:
        /*001c*/ 	.word	index@(_Z24transposeMatrixGPUKernelPfS_i)
        /*0020*/ 	.word	0x0000000a


	//----- nvinfo : EIATTR_FRAME_SIZE
	.align		4
.L_5:
        /*0024*/ 	.byte	0x04, 0x11
        /*0026*/ 	.short	(.L_7 - .L_6)
	.align		4
.L_6:
        /*0028*/ 	.word	index@(_Z24transposeMatrixGPUKernelPfS_i)
        /*002c*/ 	.word	0x00000000


	//----- nvinfo : EIATTR_MIN_STACK_SIZE
	.align		4
.L_7:
        /*0030*/ 	.byte	0x04, 0x12
        /*0032*/ 	.short	(.L_9 - .L_8)
	.align		4
.L_8:
        /*0034*/ 	.word	index@(_Z24transposeMatrixGPUKernelPfS_i)
        /*0038*/ 	.word	0x00000000


	//----- nvinfo : EIATTR_MIN_STACK_SIZE
	.align		4
.L_9:
        /*003c*/ 	.byte	0x04, 0x12
        /*003e*/ 	.short	(.L_11 - .L_10)
	.align		4
.L_10:
        /*0040*/ 	.word	index@(_Z23multiplyMatrixGPUKernelPfS_S_i)
        /*0044*/ 	.word	0x00000000
.L_11:


//--------------------- .nv.compat                --------------------------
	.section	.nv.compat,"",@"SHT_CUDA_COMPAT_INFO"
	.align	4
        /*0000*/ 	.byte	0x02, 0x09, 0x00, 0x00, 0x02, 0x02, 0x01, 0x00, 0x02, 0x05, 0x05, 0x00, 0x03, 0x07, 0x01, 0x01
        /*0010*/ 	.byte	0x02, 0x03, 0x00, 0x00, 0x02, 0x06, 0x01, 0x00, 0x04, 0x0b, 0x08, 0x00, 0x09, 0x00, 0x00, 0x00
        /*0020*/ 	.byte	0x00, 0x00, 0x00, 0x00


//--------------------- .nv.info._Z24transposeMatrixGPUKernelPfS_i --------------------------
	.section	.nv.info._Z24transposeMatrixGPUKernelPfS_i,"",@"SHT_CUDA_INFO"
	.sectionflags	@""
	.align	4


	//----- nvinfo : EIATTR_CUDA_API_VERSION
	.align		4
        /*0000*/ 	.byte	0x04, 0x37
        /*0002*/ 	.short	(.L_13 - .L_12)
.L_12:
        /*0004*/ 	.word	0x00000082


	//----- nvinfo : EIATTR_KPARAM_INFO
	.align		4
.L_13:
        /*0008*/ 	.byte	0x04, 0x17
        /*000a*/ 	.short	(.L_15 - .L_14)
.L_14:
        /*000c*/ 	.word	0x00000000
        /*0010*/ 	.short	0x0002
        /*0012*/ 	.short	0x0010
        /*0014*/ 	.byte	0x00, 0xf0, 0x11, 0x00


	//----- nvinfo : EIATTR_KPARAM_INFO
	.align		4
.L_15:
        /*0018*/ 	.byte	0x04, 0x17
        /*001a*/ 	.short	(.L_17 - .L_16)
.L_16:
        /*001c*/ 	.word	0x00000000
        /*0020*/ 	.short	0x0001
        /*0022*/ 	.short	0x0008
        /*0024*/ 	.byte	0x00, 0xf5, 0x21, 0x00


	//----- nvinfo : EIATTR_KPARAM_INFO
	.align		4
.L_17:
        /*0028*/ 	.byte	0x04, 0x17
        /*002a*/ 	.short	(.L_19 - .L_18)
.L_18:
        /*002c*/ 	.word	0x00000000
        /*0030*/ 	.short	0x0000
        /*0032*/ 	.short	0x0000
        /*0034*/ 	.byte	0x00, 0xf5, 0x21, 0x00


	//----- nvinfo : EIATTR_SPARSE_MMA_MASK
	.align		4
.L_19:
        /*0038*/ 	.byte	0x03, 0x50
        /*003a*/ 	.short	0x0000


	//----- nvinfo : EIATTR_MAXREG_COUNT
	.align		4
        /*003c*/ 	.byte	0x03, 0x1b
        /*003e*/ 	.short	0x00ff


	//----- nvinfo : EIATTR_MERCURY_ISA_VERSION
	.align		4
        /*0040*/ 	.byte	0x03, 0x5f
        /*0042*/ 	.short	0x0101


	//----- nvinfo : EIATTR_VRC_CTA_INIT_COUNT
	.align		4
        /*0044*/ 	.byte	0x02, 0x4a
	.zero		1
	.zero		1


	//----- nvinfo : EIATTR_EXIT_INSTR_OFFSETS
	.align		4
        /*0048*/ 	.byte	0x04, 0x1c
        /*004a*/ 	.short	(.L_21 - .L_20)


	//   ....[0]....
.L_20:
        /*004c*/ 	.word	0x000000c0


	//   ....[1]....
        /*0050*/ 	.word	0x00000160


	//----- nvinfo : EIATTR_CBANK_PARAM_SIZE
	.align		4
.L_21:
        /*0054*/ 	.byte	0x03, 0x19
        /*0056*/ 	.short	0x0014


	//----- nvinfo : EIATTR_PARAM_CBANK
	.align		4
        /*0058*/ 	.byte	0x04, 0x0a
        /*005a*/ 	.short	(.L_23 - .L_22)
	.align		4
.L_22:
        /*005c*/ 	.word	index@(.nv.constant0._Z24transposeMatrixGPUKernelPfS_i)
        /*0060*/ 	.short	0x0380
        /*0062*/ 	.short	0x0014


	//----- nvinfo : EIATTR_SW_WAR
	.align		4
.L_23:
        /*0064*/ 	.byte	0x04, 0x36
        /*0066*/ 	.short	(.L_25 - .L_24)
.L_24:
        /*0068*/ 	.word	0x00000008
.L_25:


//--------------------- .nv.info._Z23multiplyMatrixGPUKernelPfS_S_i --------------------------
	.section	.nv.info._Z23multiplyMatrixGPUKernelPfS_S_i,"",@"SHT_CUDA_INFO"
	.sectionflags	@""
	.align	4


	//----- nvinfo : EIATTR_CUDA_API_VERSION
	.align		4
        /*0000*/ 	.byte	0x04, 0x37
        /*0002*/ 	.short	(.L_27 - .L_26)
.L_26:
        /*0004*/ 	.word	0x00000082


	//----- nvinfo : EIATTR_KPARAM_INFO
	.align		4
.L_27:
        /*0008*/ 	.byte	0x04, 0x17
        /*000a*/ 	.short	(.L_29 - .L_28)
.L_28:
        /*000c*/ 	.word	0x00000000
        /*0010*/ 	.short	0x0003
        /*0012*/ 	.short	0x0018
        /*0014*/ 	.byte	0x00, 0xf0, 0x11, 0x00


	//----- nvinfo : EIATTR_KPARAM_INFO
	.align		4
.L_29:
        /*0018*/ 	.byte	0x04, 0x17
        /*001a*/ 	.short	(.L_31 - .L_30)
.L_30:
        /*001c*/ 	.word	0x00000000
        /*0020*/ 	.short	0x0002
        /*0022*/ 	.short	0x0010
        /*0024*/ 	.byte	0x00, 0xf5, 0x21, 0x00


	//----- nvinfo : EIATTR_KPARAM_INFO
	.align		4
.L_31:
        /*0028*/ 	.byte	0x04, 0x17
        /*002a*/ 	.short	(.L_33 - .L_32)
.L_32:
        /*002c*/ 	.word	0x00000000
        /*0030*/ 	.short	0x0001
        /*0032*/ 	.short	0x0008
        /*0034*/ 	.byte	0x00, 0xf5, 0x21, 0x00


	//----- nvinfo : EIATTR_KPARAM_INFO
	.align		4
.L_33:
        /*0038*/ 	.byte	0x04, 0x17
        /*003a*/ 	.short	(.L_35 - .L_34)
.L_34:
        /*003c*/ 	.word	0x00000000
        /*0040*/ 	.short	0x0000
        /*0042*/ 	.short	0x0000
        /*0044*/ 	.byte	0x00, 0xf5, 0x21, 0x00


	//----- nvinfo : EIATTR_SPARSE_MMA_MASK
	.align		4
.L_35:
        /*0048*/ 	.byte	0x03, 0x50
        /*004a*/ 	.short	0x0000


	//----- nvinfo : EIATTR_MAXREG_COUNT
	.align		4
        /*004c*/ 	.byte	0x03, 0x1b
        /*004e*/ 	.short	0x00ff


	//----- nvinfo : EIATTR_MERCURY_ISA_VERSION
	.align		4
        /*0050*/ 	.byte	0x03, 0x5f
        /*0052*/ 	.short	0x0101


	//----- nvinfo : EIATTR_VRC_CTA_INIT_COUNT
	.align		4
        /*0054*/ 	.byte	0x02, 0x4a
	.zero		1
	.zero		1


	//----- nvinfo : EIATTR_EXIT_INSTR_OFFSETS
	.align		4
        /*0058*/ 	.byte	0x04, 0x1c
        /*005a*/ 	.short	(.L_37 - .L_36)


	//   ....[0]....
.L_36:
        /*005c*/ 	.word	0x000000c0


	//   ....[1]....
        /*0060*/ 	.word	0x00000a90


	//----- nvinfo : EIATTR_CBANK_PARAM_SIZE
	.align		4
.L_37:
        /*0064*/ 	.byte	0x03, 0x19
        /*0066*/ 	.short	0x001c


	//----- nvinfo : EIATTR_PARAM_CBANK
	.align		4
        /*0068*/ 	.byte	0x04, 0x0a
        /*006a*/ 	.short	(.L_39 - .L_38)
	.align		4
.L_38:
        /*006c*/ 	.word	index@(.nv.constant0._Z23multiplyMatrixGPUKernelPfS_S_i)
        /*0070*/ 	.short	0x0380
        /*0072*/ 	.short	0x001c


	//----- nvinfo : EIATTR_SW_WAR
	.align		4
.L_39:
        /*0074*/ 	.byte	0x04, 0x36
        /*0076*/ 	.short	(.L_41 - .L_40)
.L_40:
        /*0078*/ 	.word	0x00000008
.L_41:


//--------------------- .nv.callgraph             --------------------------
	.section	.nv.callgraph,"",@"SHT_CUDA_CALLGRAPH"
	.align	4
	.sectionentsize	8
	.align		4
        /*0000*/ 	.word	0x00000000
	.align		4
        /*0004*/ 	.word	0xffffffff
	.align		4
        /*0008*/ 	.word	0x00000000
	.align		4
        /*000c*/ 	.word	0xfffffffe
	.align		4
        /*0010*/ 	.word	0x00000000
	.align		4
        /*0014*/ 	.word	0xfffffffd
	.align		4
        /*0018*/ 	.word	0x00000000
	.align		4
        /*001c*/ 	.word	0xfffffffc


//--------------------- .text._Z24transposeMatrixGPUKernelPfS_i --------------------------
	.section	.text._Z24transposeMatrixGPUKernelPfS_i,"ax",@progbits
	.align	128
        .global         _Z24transposeMatrixGPUKernelPfS_i
        .type           _Z24transposeMatrixGPUKernelPfS_i,@function
        .size           _Z24transposeMatrixGPUKernelPfS_i,(.L_x_6 - _Z24transposeMatrixGPUKernelPfS_i)
        .other          _Z24transposeMatrixGPUKernelPfS_i,@"STO_CUDA_ENTRY STV_DEFAULT"
_Z24transposeMatrixGPUKernelPfS_i:
.text._Z24transposeMatrixGPUKernelPfS_i:
[----:B------:R-:W-:Y:S01]  /*0000*/  LDC R1, c[0x0][0x37c] ;  /* 0x0000df00ff017b82 */ /* 0x000fe20000000800 */
[----:B------:R-:W0:Y:S07]  /*0010*/  S2R R3, SR_TID.Y ;  /* 0x0000000000037919 */ /* 0x000e2e0000002200 */
[----:B------:R-:W0:Y:S01]  /*0020*/  LDC R0, c[0x0][0x364] ;  /* 0x0000d900ff007b82 */ /* 0x000e220000000800 */
[----:B------:R-:W1:Y:S01]  /*0030*/  LDCU UR6, c[0x0][0x390] ;  /* 0x00007200ff0677ac */ /* 0x000e620008000800 */
[----:B------:R-:W2:Y:S06]  /*0040*/  S2R R2, SR_TID.X ;  /* 0x0000000000027919 */ /* 0x000eac0000002100 */
[----:B------:R-:W0:Y:S08]  /*0050*/  S2UR UR4, SR_CTAID.Y ;  /* 0x00000000000479c3 */ /* 0x000e300000002600 */
[----:B------:R-:W2:Y:S08]  /*0060*/  S2UR UR5, SR_CTAID.X ;  /* 0x00000000000579c3 */ /* 0x000eb00000002500 */
[----:B------:R-:W2:Y:S01]  /*0070*/  LDC R7, c[0x0][0x360] ;  /* 0x0000d800ff077b82 */ /* 0x000ea20000000800 */
[----:B0-----:R-:W-:-:S02]  /*0080*/  IMAD R0, R0, UR4, R3 ;  /* 0x0000000400007c24 */ /* 0x001fc4000f8e0203 */
[----:B--2---:R-:W-:-:S05]  /*0090*/  IMAD R7, R7, UR5, R2 ;  /* 0x0000000507077c24 */ /* 0x004fca000f8e0202 */
[----:B------:R-:W-:-:S04]  /*00a0*/  VIMNMX R2, PT, PT, R0, R7, !PT ;  /* 0x0000000700027248 */ /* 0x000fc80007fe0100 */
[----:B-1----:R-:W-:-:S13]  /*00b0*/  ISETP.GE.AND P0, PT, R2, UR6, PT ;  /* 0x0000000602007c0c */ /* 0x002fda000bf06270 */
[----:B------:R-:W-:Y:S05]  /*00c0*/  @P0 EXIT ;  /* 0x000000000000094d */ /* 0x000fea0003800000 */
[----:B------:R-:W0:Y:S01]  /*00d0*/  LDC.64 R2, c[0x0][0x380] ;  /* 0x0000e000ff027b82 */ /* 0x000e220000000a00 */
[----:B------:R-:W1:Y:S01]  /*00e0*/  LDCU.64 UR4, c[0x0][0x358] ;  /* 0x00006b00ff0477ac */ /* 0x000e620008000a00 */
[----:B------:R-:W-:-:S04]  /*00f0*/  IMAD R5, R0, UR6, R7 ;  /* 0x0000000600057c24 */ /* 0x000fc8000f8e0207 */
[----:B0-----:R-:W-:Y:S02]  /*0100*/  IMAD.WIDE R2, R5, 0x4, R2 ;  /* 0x0000000405027825 */ /* 0x001fe400078e0202 */
[----:B------:R-:W0:Y:S04]  /*0110*/  LDC.64 R4, c[0x0][0x388] ;  /* 0x0000e200ff047b82 */ /* 0x000e280000000a00 */
[----:B-1----:R-:W2:Y:S01]  /*0120*/  LDG.E R3, desc[UR4][R2.64] ;  /* 0x0000000402037981 */ /* 0x002ea2000c1e1900 */
[----:B------:R-:W-:-:S04]  /*0130*/  IMAD R7, R7, UR6, R0 ;  /* 0x0000000607077c24 */ /* 0x000fc8000f8e0200 */
[----:B0-----:R-:W-:-:S05]  /*0140*/  IMAD.WIDE R4, R7, 0x4, R4 ;  /* 0x0000000407047825 */ /* 0x001fca00078e0204 */
[----:B--2---:R-:W-:Y:S01]  /*0150*/  STG.E desc[UR4][R4.64], R3 ;  /* 0x0000000304007986 */ /* 0x004fe2000c101904 */
[----:B------:R-:W-:Y:S05]  /*0160*/  EXIT ;  /* 0x000000000000794d */ /* 0x000fea0003800000 */
.L_x_0:
[----:B------:R-:W-:-:S00]  /*0170*/  BRA `(.L_x_0) ;  /* 0xfffffffc00fc7947 */ /* 0x000fc0000383ffff */
[----:B------:R-:W-:-:S00]  /*0180*/  NOP ;  /* 0x0000000000007918 */ /* 0x000fc00000000000 */
[----:B------:R-:W-:-:S00]  /*0190*/  NOP ;  /* 0x0000000000007918 */ /* 0x000fc00000000000 */
[----:B------:R-:W-:-:S00]  /*01a0*/  NOP ;  /* 0x0000000000007918 */ /* 0x000fc00000000000 */
[----:B------:R-:W-:-:S00]  /*01b0*/  NOP ;  /* 0x0000000000007918 */ /* 0x000fc00000000000 */
[----:B------:R-:W-:-:S00]  /*01c0*/  NOP ;  /* 0x0000000000007918 */ /* 0x000fc00000000000 */
[----:B------:R-:W-:-:S00]  /*01d0*/  NOP ;  /* 0x0000000000007918 */ /* 0x000fc00000000000 */
[----:B------:R-:W-:-:S00]  /*01e0*/  NOP ;  /* 0x0000000000007918 */ /* 0x000fc00000000000 */
[----:B------:R-:W-:-:S00]  /*01f0*/  NOP ;  /* 0x0000000000007918 */ /* 0x000fc00000000000 */
.L_x_6:


//--------------------- .text._Z23multiplyMatrixGPUKernelPfS_S_i --------------------------
	.section	.text._Z23multiplyMatrixGPUKernelPfS_S_i,"ax",@progbits
	.align	128
        .global         _Z23multiplyMatrixGPUKernelPfS_S_i
        .type           _Z23multiplyMatrixGPUKernelPfS_S_i,@function
        .size           _Z23multiplyMatrixGPUKernelPfS_S_i,(.L_x_7 - _Z23multiplyMatrixGPUKernelPfS_S_i)
        .other          _Z23multiplyMatrixGPUKernelPfS_S_i,@"STO_CUDA_ENTRY STV_DEFAULT"
_Z23multiplyMatrixGPUKernelPfS_S_i:
.text._Z23multiplyMatrixGPUKernelPfS_S_i:
[----:B------:R-:W-:Y:S01]  /*0000*/  LDC R1, c[0x0][0x37c] ;  /* 0x0000df00ff017b82 */ /* 0x000fe20000000800 */
[----:B------:R-:W0:Y:S07]  /*0010*/  S2R R0, SR_TID.Y ;  /* 0x0000000000007919 */ /* 0x000e2e0000002200 */
[----:B------:R-:W0:Y:S01]  /*0020*/  S2UR UR4, SR_CTAID.Y ;  /* 0x00000000000479c3 */ /* 0x000e220000002600 */
[----:B------:R-:W1:Y:S01]  /*0030*/  LDCU UR20, c[0x0][0x398] ;  /* 0x00007300ff1477ac */ /* 0x000e620008000800 */
[----:B------:R-:W2:Y:S06]  /*0040*/  S2R R3, SR_TID.X ;  /* 0x0000000000037919 */ /* 0x000eac0000002100 */
[----:B------:R-:W0:Y:S08]  /*0050*/  LDC R13, c[0x0][0x364] ;  /* 0x0000d900ff0d7b82 */ /* 0x000e300000000800 */
[----:B------:R-:W2:Y:S08]  /*0060*/  S2UR UR5, SR_CTAID.X ;  /* 0x00000000000579c3 */ /* 0x000eb00000002500 */
[----:B------:R-:W2:Y:S01]  /*0070*/  LDC R2, c[0x0][0x360] ;  /* 0x0000d800ff027b82 */ /* 0x000ea20000000800 */
[----:B0-----:R-:W-:-:S02]  /*0080*/  IMAD R13, R13, UR4, R0 ;  /* 0x000000040d0d7c24 */ /* 0x001fc4000f8e0200 */
[----:B--2---:R-:W-:-:S05]  /*0090*/  IMAD R0, R2, UR5, R3 ;  /* 0x0000000502007c24 */ /* 0x004fca000f8e0203 */
[----:B------:R-:W-:-:S04]  /*00a0*/  VIMNMX R2, PT, PT, R13, R0, !PT ;  /* 0x000000000d027248 */ /* 0x000fc80007fe0100 */
[----:B-1----:R-:W-:-:S13]  /*00b0*/  ISETP.GE.AND P0, PT, R2, UR20, PT ;  /* 0x0000001402007c0c */ /* 0x002fda000bf06270 */
[----:B------:R-:W-:Y:S05]  /*00c0*/  @P0 EXIT ;  /* 0x000000000000094d */ /* 0x000fea0003800000 */
[----:B------:R-:W-:Y:S01]  /*00d0*/  UISETP.GE.U32.AND UP0, UPT, UR20, 0x8, UPT ;  /* 0x000000081400788c */ /* 0x000fe2000bf06070 */
[----:B------:R-:W-:Y:S02]  /*00e0*/  HFMA2 R12, -RZ, RZ, 0, 0 ;  /* 0x00000000ff0c7431 */ /* 0x000fe400000001ff */
[----:B------:R-:W-:Y:S01]  /*00f0*/  IMAD R13, R13, UR20, RZ ;  /* 0x000000140d0d7c24 */ /* 0x000fe2000f8e02ff */
[----:B------:R-:W-:Y:S01]  /*0100*/  UMOV UR4, URZ ;  /* 0x000000ff00047c82 */ /* 0x000fe20008000000 */
[----:B------:R-:W0:Y:S04]  /*0110*/  LDCU.64 UR18, c[0x0][0x358] ;  /* 0x00006b00ff1277ac */ /* 0x000e280008000a00 */
[----:B------:R-:W-:Y:S05]  /*0120*/  BRA.U !UP0, `(.L_x_1) ;  /* 0x0000000508047547 */ /* 0x000fea000b800000 */
[----:B------:R-:W1:Y:S01]  /*0130*/  LDCU.128 UR24, c[0x0][0x380] ;  /* 0x00007000ff1877ac */ /* 0x000e620008000c00 */
[----:B------:R-:W-:Y:S02]  /*0140*/  MOV R12, RZ ;  /* 0x000000ff000c7202 */ /* 0x000fe40000000f00 */
[----:B------:R-:W-:Y:S01]  /*0150*/  MOV R14, R0 ;  /* 0x00000000000e7202 */ /* 0x000fe20000000f00 */
[----:B------:R-:W-:-:S04]  /*0160*/  ULOP3.LUT UR4, UR20, 0x7ffffff8, URZ, 0xc0, !UPT ;  /* 0x7ffffff814047892 */ /* 0x000fc8000f8ec0ff */
[----:B------:R-:W-:Y:S01]  /*0170*/  UIADD3 UR5, UPT, UPT, -UR4, URZ, URZ ;  /* 0x000000ff04057290 */ /* 0x000fe2000fffe1ff */
[----:B-1----:R-:W-:Y:S01]  /*0180*/  MOV R2, UR24 ;  /* 0x0000001800027c02 */ /* 0x002fe20008000f00 */
[----:B------:R-:W-:Y:S01]  /*0190*/  UIMAD.WIDE UR6, UR20, 0x8, UR26 ;  /* 0x00000008140678a5 */ /* 0x000fe2000f8e021a */
[----:B------:R-:W-:Y:S01]  /*01a0*/  MOV R3, UR25 ;  /* 0x0000001900037c02 */ /* 0x000fe20008000f00 */
[----:B------:R-:W-:Y:S02]  /*01b0*/  UIMAD.WIDE UR8, UR20, 0xc, UR26 ;  /* 0x0000000c140878a5 */ /* 0x000fe4000f8e021a */
[----:B------:R-:W-:Y:S01]  /*01c0*/  UIMAD.WIDE UR10, UR20, 0x10, UR26 ;  /* 0x00000010140a78a5 */ /* 0x000fe2000f8e021a */
[----:B------:R-:W-:Y:S01]  /*01d0*/  IMAD.WIDE.U32 R2, R13, 0x4, R2 ;  /* 0x000000040d027825 */ /* 0x000fe200078e0002 */
[----:B------:R-:W-:Y:S02]  /*01e0*/  UIMAD.WIDE UR12, UR20, 0x14, UR26 ;  /* 0x00000014140c78a5 */ /* 0x000fe4000f8e021a */
[----:B------:R-:W-:Y:S01]  /*01f0*/  UIMAD.WIDE UR14, UR20, 0x18, UR26 ;  /* 0x00000018140e78a5 */ /* 0x000fe2000f8e021a */
[----:B------:R-:W-:Y:S01]  /*0200*/  IADD3 R2, P0, PT, R2, 0x10, RZ ;  /* 0x0000001002027810 */ /* 0x000fe20007f1e0ff */
[----:B------:R-:W-:-:S03]  /*0210*/  UIMAD.WIDE UR16, UR20, 0x1c, UR26 ;  /* 0x0000001c141078a5 */ /* 0x000fc6000f8e021a */
[----:B------:R-:W-:-:S09]  /*0220*/  IADD3.X R3, PT, PT, RZ, R3, RZ, P0, !PT ;  /* 0x00000003ff037210 */ /* 0x000fd200007fe4ff */
.L_x_2:
[----:B------:R-:W-:Y:S01]  /*0230*/  UIMAD.WIDE UR22, UR20, 0x4, UR26 ;  /* 0x00000004141678a5 */ /* 0x000fe2000f8e021a */
[----:B------:R-:W-:Y:S02]  /*0240*/  IMAD.MOV.U32 R23, RZ, RZ, 0x4 ;  /* 0x00000004ff177424 */ /* 0x000fe400078e00ff */
[----:B------:R-:W-:Y:S01]  /*0250*/  HFMA2 R11, -RZ, RZ, 0, 2.384185791015625e-07 ;  /* 0x00000004ff0b7431 */ /* 0x000fe200000001ff */
[----:B------:R-:W-:Y:S01]  /*0260*/  MOV R25, 0x4 ;  /* 0x0000000400197802 */ /* 0x000fe20000000f00 */
[----:B0-----:R-:W2:Y:S01]  /*0270*/  LDG.E R21, desc[UR18][R2.64+-0x10] ;  /* 0xfffff01202157981 */ /* 0x001ea2000c1e1900 */
[C---:B------:R-:W-:Y:S01]  /*0280*/  IMAD.WIDE R22, R14.reuse, R23, UR26 ;  /* 0x0000001a0e167e25 */ /* 0x040fe2000f8e0217 */
[----:B------:R-:W-:Y:S02]  /*0290*/  MOV R8, UR22 ;  /* 0x0000001600087c02 */ /* 0x000fe40008000f00 */
[----:B------:R-:W-:Y:S01]  /*02a0*/  MOV R9, UR23 ;  /* 0x0000001700097c02 */ /* 0x000fe20008000f00 */
[----:B------:R-:W3:Y:S02]  /*02b0*/  LDG.E R19, desc[UR18][R2.64+-0xc] ;  /* 0xfffff41202137981 */ /* 0x000ee4000c1e1900 */
[----:B------:R-:W-:-:S02]  /*02c0*/  IMAD.WIDE R8, R14, 0x4, R8 ;  /* 0x000000040e087825 */ /* 0x000fc400078e0208 */
[----:B------:R-:W2:Y:S01]  /*02d0*/  LDG.E R22, desc[UR18][R22.64] ;  /* 0x0000001216167981 */ /* 0x000ea2000c1e1900 */
[----:B------:R-:W-:Y:S01]  /*02e0*/  MOV R5, 0x4 ;  /* 0x0000000400057802 */ /* 0x000fe20000000f00 */
[C---:B------:R-:W-:Y:S02]  /*02f0*/  IMAD.WIDE R24, R14.reuse, R25, UR6 ;  /* 0x000000060e187e25 */ /* 0x040fe4000f8e0219 */
[----:B------:R0:W3:Y:S02]  /*0300*/  LDG.E R20, desc[UR18][R8.64] ;  /* 0x0000001208147981 */ /* 0x0000e4000c1e1900 */
[----:B------:R-:W-:Y:S02]  /*0310*/  IMAD.WIDE R10, R14, R11, UR8 ;  /* 0x000000080e0a7e25 */ /* 0x000fe4000f8e020b */
[----:B------:R-:W4:Y:S04]  /*0320*/  LDG.E R18, desc[UR18][R24.64] ;  /* 0x0000001218127981 */ /* 0x000f28000c1e1900 */
[----:B------:R-:W4:Y:S01]  /*0330*/  LDG.E R17, desc[UR18][R2.64+-0x8] ;  /* 0xfffff81202117981 */ /* 0x000f22000c1e1900 */
[----:B0-----:R-:W-:-:S02]  /*0340*/  HFMA2 R9, -RZ, RZ, 0, 2.384185791015625e-07 ;  /* 0x00000004ff097431 */ /* 0x001fc400000001ff */
[----:B------:R-:W-:Y:S01]  /*0350*/  IMAD.MOV.U32 R7, RZ, RZ, 0x4 ;  /* 0x00000004ff077424 */ /* 0x000fe200078e00ff */
[----:B------:R0:W5:Y:S01]  /*0360*/  LDG.E R16, desc[UR18][R10.64] ;  /* 0x000000120a107981 */ /* 0x000162000c1e1900 */
[----:B------:R-:W-:-:S03]  /*0370*/  IMAD.WIDE R4, R14, R5, UR10 ;  /* 0x0000000a0e047e25 */ /* 0x000fc6000f8e0205 */
[----:B------:R-:W5:Y:S01]  /*0380*/  LDG.E R15, desc[UR18][R2.64+-0x4] ;  /* 0xfffffc12020f7981 */ /* 0x000f62000c1e1900 */
[C---:B------:R-:W-:Y:S01]  /*0390*/  IMAD.WIDE R6, R14.reuse, R7, UR12 ;  /* 0x0000000c0e067e25 */ /* 0x040fe2000f8e0207 */
[----:B------:R-:W-:Y:S02]  /*03a0*/  MOV R27, 0x4 ;  /* 0x00000004001b7802 */ /* 0x000fe40000000f00 */
[----:B------:R1:W5:Y:S01]  /*03b0*/  LDG.E R4, desc[UR18][R4.64] ;  /* 0x0000001204047981 */ /* 0x000362000c1e1900 */
[----:B------:R-:W-:-:S03]  /*03c0*/  IMAD.WIDE R8, R14, R9, UR14 ;  /* 0x0000000e0e087e25 */ /* 0x000fc6000f8e0209 */
[----:B------:R-:W5:Y:S01]  /*03d0*/  LDG.E R23, desc[UR18][R2.64] ;  /* 0x0000001202177981 */ /* 0x000f62000c1e1900 */
[----:B0-----:R-:W-:-:S03]  /*03e0*/  IMAD.WIDE R10, R14, R27, UR16 ;  /* 0x000000100e0a7e25 */ /* 0x001fc6000f8e021b */
[----:B------:R-:W5:Y:S04]  /*03f0*/  LDG.E R7, desc[UR18][R6.64] ;  /* 0x0000001206077981 */ /* 0x000f68000c1e1900 */
[----:B------:R-:W5:Y:S04]  /*0400*/  LDG.E R24, desc[UR18][R2.64+0x4] ;  /* 0x0000041202187981 */ /* 0x000f68000c1e1900 */
[----:B------:R-:W5:Y:S04]  /*0410*/  LDG.E R8, desc[UR18][R8.64] ;  /* 0x0000001208087981 */ /* 0x000f68000c1e1900 */
[----:B------:R-:W5:Y:S04]  /*0420*/  LDG.E R25, desc[UR18][R2.64+0x8] ;  /* 0x0000081202197981 */ /* 0x000f68000c1e1900 */
[----:B------:R-:W5:Y:S04]  /*0430*/  LDG.E R10, desc[UR18][R10.64] ;  /* 0x000000120a0a7981 */ /* 0x000f68000c1e1900 */
[----:B------:R0:W5:Y:S01]  /*0440*/  LDG.E R27, desc[UR18][R2.64+0xc] ;  /* 0x00000c12021b7981 */ /* 0x000162000c1e1900 */
[----:B------:R-:W-:-:S04]  /*0450*/  UIADD3 UR5, UPT, UPT, UR5, 0x8, URZ ;  /* 0x0000000805057890 */ /* 0x000fc8000fffe0ff */
[----:B------:R-:W-:Y:S01]  /*0460*/  UISETP.NE.AND UP0, UPT, UR5, URZ, UPT ;  /* 0x000000ff0500728c */ /* 0x000fe2000bf05270 */
[----:B-1----:R-:W-:Y:S02]  /*0470*/  MOV R5, UR20 ;  /* 0x0000001400057c02 */ /* 0x002fe40008000f00 */
[----:B0-----:R-:W-:Y:S02]  /*0480*/  IADD3 R2, P0, PT, R2, 0x20, RZ ;  /* 0x0000002002027810 */ /* 0x001fe40007f1e0ff */
[----:B------:R-:W-:Y:S02]  /*0490*/  LEA R14, R5, R14, 0x3 ;  /* 0x0000000e050e7211 */ /* 0x000fe400078e18ff */
[----:B------:R-:W-:Y:S01]  /*04a0*/  IADD3.X R3, PT, PT, RZ, R3, RZ, P0, !PT ;  /* 0x00000003ff037210 */ /* 0x000fe200007fe4ff */
[----:B--2---:R-:W-:-:S04]  /*04b0*/  FFMA R22, R21, R22, R12 ;  /* 0x0000001615167223 */ /* 0x004fc8000000000c */
[----:B---3--:R-:W-:-:S04]  /*04c0*/  FFMA R20, R19, R20, R22 ;  /* 0x0000001413147223 */ /* 0x008fc80000000016 */
[----:B----4-:R-:W-:-:S04]  /*04d0*/  FFMA R18, R17, R18, R20 ;  /* 0x0000001211127223 */ /* 0x010fc80000000014 */
[----:B-----5:R-:W-:-:S04]  /*04e0*/  FFMA R16, R15, R16, R18 ;  /* 0x000000100f107223 */ /* 0x020fc80000000012 */
[----:B------:R-:W-:-:S04]  /*04f0*/  FFMA R23, R23, R4, R16 ;  /* 0x0000000417177223 */ /* 0x000fc80000000010 */
[----:B------:R-:W-:-:S04]  /*0500*/  FFMA R24, R24, R7, R23 ;  /* 0x0000000718187223 */ /* 0x000fc80000000017 */
[----:B------:R-:W-:-:S04]  /*0510*/  FFMA R8, R25, R8, R24 ;  /* 0x0000000819087223 */ /* 0x000fc80000000018 */
[----:B------:R-:W-:Y:S01]  /*0520*/  FFMA R12, R27, R10, R8 ;  /* 0x0000000a1b0c7223 */ /* 0x000fe20000000008 */
[----:B------:R-:W-:Y:S06]  /*0530*/  BRA.U UP0, `(.L_x_2) ;  /* 0xfffffffd003c7547 */ /* 0x000fec000b83ffff */
.L_x_1:
[----:B------:R-:W-:-:S04]  /*0540*/  ULOP3.LUT UR6, UR20, 0x7, URZ, 0xc0, !UPT ;  /* 0x0000000714067892 */ /* 0x000fc8000f8ec0ff */
[----:B------:R-:W-:-:S09]  /*0550*/  UISETP.NE.AND UP0, UPT, UR6, URZ, UPT ;  /* 0x000000ff0600728c */ /* 0x000fd2000bf05270 */
[----:B------:R-:W-:Y:S05]  /*0560*/  BRA.U !UP0, `(.L_x_3) ;  /* 0x0000000508387547 */ /* 0x000fea000b800000 */
[----:B------:R-:W-:Y:S02]  /*0570*/  UISETP.GE.U32.AND UP0, UPT, UR6, 0x4, UPT ;  /* 0x000000040600788c */ /* 0x000fe4000bf06070 */
[----:B------:R-:W-:-:S04]  /*0580*/  ULOP3.LUT UR5, UR20, 0x3, URZ, 0xc0, !UPT ;  /* 0x0000000314057892 */ /* 0x000fc8000f8ec0ff */
[----:B------:R-:W-:-:S03]  /*0590*/  UISETP.NE.AND UP1, UPT, UR5, URZ, UPT ;  /* 0x000000ff0500728c */ /* 0x000fc6000bf25270 */
[----:B------:R-:W-:Y:S08]  /*05a0*/  BRA.U !UP0, `(.L_x_4) ;  /* 0x00000001087c7547 */ /* 0x000ff0000b800000 */
[----:B------:R-:W1:Y:S01]  /*05b0*/  LDC.64 R6, c[0x0][0x388] ;  /* 0x0000e200ff067b82 */ /* 0x000e620000000a00 */
[----:B------:R-:W2:Y:S01]  /*05c0*/  LDCU.64 UR6, c[0x0][0x380] ;  /* 0x00007000ff0677ac */ /* 0x000ea20008000a00 */
[----:B------:R-:W-:Y:S01]  /*05d0*/  IMAD.U32 R9, RZ, RZ, UR4 ;  /* 0x00000004ff097e24 */ /* 0x000fe2000f8e00ff */
[C---:B------:R-:W-:Y:S02]  /*05e0*/  IADD3 R3, PT, PT, R13.reuse, UR4, RZ ;  /* 0x000000040d037c10 */ /* 0x040fe4000fffe0ff */
[----:B------:R-:W-:Y:S01]  /*05f0*/  IADD3 R10, P0, PT, R13, UR4, RZ ;  /* 0x000000040d0a7c10 */ /* 0x000fe2000ff1e0ff */
[----:B------:R-:W-:Y:S01]  /*0600*/  IMAD R9, R9, UR20, R0 ;  /* 0x0000001409097c24 */ /* 0x000fe2000f8e0200 */
[----:B------:R-:W-:Y:S01]  /*0610*/  MOV R11, UR20 ;  /* 0x00000014000b7c02 */ /* 0x000fe20008000f00 */
[----:B------:R-:W3:Y:S01]  /*0620*/  LDC.64 R4, c[0x0][0x380] ;  /* 0x0000e000ff047b82 */ /* 0x000ee20000000a00 */
[----:B------:R-:W-:Y:S01]  /*0630*/  MOV R15, UR20 ;  /* 0x00000014000f7c02 */ /* 0x000fe20008000f00 */
[----:B-1----:R-:W-:Y:S01]  /*0640*/  IMAD.WIDE R6, R9, 0x4, R6 ;  /* 0x0000000409067825 */ /* 0x002fe200078e0206 */
[----:B------:R-:W-:-:S05]  /*0650*/  MOV R9, UR20 ;  /* 0x0000001400097c02 */ /* 0x000fca0008000f00 */
[----:B------:R-:W-:Y:S02]  /*0660*/  IMAD.WIDE R8, R9, 0x4, R6 ;  /* 0x0000000409087825 */ /* 0x000fe400078e0206 */
[----:B0-----:R-:W4:Y:S02]  /*0670*/  LDG.E R6, desc[UR18][R6.64] ;  /* 0x0000001206067981 */ /* 0x001f24000c1e1900 */
[----:B---3--:R-:W-:Y:S01]  /*0680*/  IMAD.WIDE.U32 R4, R3, 0x4, R4 ;  /* 0x0000000403047825 */ /* 0x008fe200078e0004 */
[----:B------:R-:W-:Y:S01]  /*0690*/  IADD3.X R3, PT, PT, RZ, RZ, RZ, P0, !PT ;  /* 0x000000ffff037210 */ /* 0x000fe200007fe4ff */
[----:B------:R-:W3:Y:S01]  /*06a0*/  LDG.E R17, desc[UR18][R8.64] ;  /* 0x0000001208117981 */ /* 0x000ee2000c1e1900 */
[----:B--2---:R-:W-:-:S03]  /*06b0*/  LEA R2, P0, R10, UR6, 0x2 ;  /* 0x000000060a027c11 */ /* 0x004fc6000f8010ff */
[----:B------:R-:W4:Y:S01]  /*06c0*/  LDG.E R5, desc[UR18][R4.64] ;  /* 0x0000001204057981 */ /* 0x000f22000c1e1900 */
[----:B------:R-:W-:Y:S01]  /*06d0*/  LEA.HI.X R3, R10, UR7, R3, 0x2, P0 ;  /* 0x000000070a037c11 */ /* 0x000fe200080f1403 */
[----:B------:R-:W-:-:S04]  /*06e0*/  IMAD.WIDE R10, R11, 0x4, R8 ;  /* 0x000000040b0a7825 */ /* 0x000fc800078e0208 */
[----:B------:R-:W3:Y:S01]  /*06f0*/  LDG.E R16, desc[UR18][R2.64+0x4] ;  /* 0x0000041202107981 */ /* 0x000ee2000c1e1900 */
[----:B------:R-:W-:-:S03]  /*0700*/  IMAD.WIDE R14, R15, 0x4, R10 ;  /* 0x000000040f0e7825 */ /* 0x000fc600078e020a */
[----:B------:R-:W2:Y:S04]  /*0710*/  LDG.E R19, desc[UR18][R10.64] ;  /* 0x000000120a137981 */ /* 0x000ea8000c1e1900 */
[----:B------:R-:W2:Y:S04]  /*0720*/  LDG.E R18, desc[UR18][R2.64+0x8] ;  /* 0x0000081202127981 */ /* 0x000ea8000c1e1900 */
[----:B------:R-:W5:Y:S04]  /*0730*/  LDG.E R20, desc[UR18][R2.64+0xc] ;  /* 0x00000c1202147981 */ /* 0x000f68000c1e1900 */
[----:B------:R-:W5:Y:S01]  /*0740*/  LDG.E R14, desc[UR18][R14.64] ;  /* 0x000000120e0e7981 */ /* 0x000f62000c1e1900 */
[----:B------:R-:W-:Y:S01]  /*0750*/  UIADD3 UR4, UPT, UPT, UR4, 0x4, URZ ;  /* 0x0000000404047890 */ /* 0x000fe2000fffe0ff */
[----:B----4-:R-:W-:-:S04]  /*0760*/  FFMA R5, R5, R6, R12 ;  /* 0x0000000605057223 */ /* 0x010fc8000000000c */
[----:B---3--:R-:W-:-:S04]  /*0770*/  FFMA R5, R16, R17, R5 ;  /* 0x0000001110057223 */ /* 0x008fc80000000005 */
[----:B--2---:R-:W-:-:S04]  /*0780*/  FFMA R5, R18, R19, R5 ;  /* 0x0000001312057223 */ /* 0x004fc80000000005 */
[----:B-----5:R-:W-:-:S07]  /*0790*/  FFMA R12, R20, R14, R5 ;  /* 0x0000000e140c7223 */ /* 0x020fce0000000005 */
.L_x_4:
[----:B------:R-:W-:Y:S05]  /*07a0*/  BRA.U !UP1, `(.L_x_3) ;  /* 0x0000000109a87547 */ /* 0x000fea000b800000 */
[----:B------:R-:W-:Y:S01]  /*07b0*/  UISETP.NE.AND UP0, UPT, UR5, 0x1, UPT ;  /* 0x000000010500788c */ /* 0x000fe2000bf05270 */
[----:B------:R-:W-:Y:S01]  /*07c0*/  MOV R7, UR4 ;  /* 0x0000000400077c02 */ /* 0x000fe20008000f00 */
[----:B------:R-:W-:Y:S02]  /*07d0*/  ULOP3.LUT UR5, UR20, 0x1, URZ, 0xc0, !UPT ;  /* 0x0000000114057892 */ /* 0x000fe4000f8ec0ff */
[----:B------:R-:W-:Y:S02]  /*07e0*/  MOV R15, UR20 ;  /* 0x00000014000f7c02 */ /* 0x000fe40008000f00 */
[----:B------:R-:W-:Y:S01]  /*07f0*/  UISETP.NE.U32.AND UP1, UPT, UR5, 0x1, UPT ;  /* 0x000000010500788c */ /* 0x000fe2000bf25070 */
[----:B------:R-:W-:-:S04]  /*0800*/  PLOP3.LUT P1, PT, PT, PT, UP0, 0x80, 0x8 ;  /* 0x000000000008781c */ /* 0x000fc80003f2f008 */
[----:B------:R-:W1:Y:S01]  /*0810*/  @UP0 LDCU.128 UR8, c[0x0][0x380] ;  /* 0x00007000ff0807ac */ /* 0x000e620008000c00 */
[----:B------:R-:W-:Y:S01]  /*0820*/  PLOP3.LUT P0, PT, PT, PT, UP1, 0x80, 0x8 ;  /* 0x000000000008781c */ /* 0x000fe20003f0f018 */
[----:B------:R-:W2:Y:S04]  /*0830*/  @UP0 LDCU.64 UR6, c[0x0][0x380] ;  /* 0x00007000ff0607ac */ /* 0x000ea80008000a00 */
[----:B------:R-:W3:Y:S03]  /*0840*/  @!UP1 LDCU.128 UR12, c[0x0][0x380] ;  /* 0x00007000ff0c97ac */ /* 0x000ee60008000c00 */
[C---:B------:R-:W-:Y:S02]  /*0850*/  @P1 IADD3 R3, PT, PT, R13.reuse, UR4, RZ ;  /* 0x000000040d031c10 */ /* 0x040fe4000fffe0ff */
[----:B------:R-:W-:Y:S01]  /*0860*/  @P1 IADD3 R6, P2, PT, R13, UR4, RZ ;  /* 0x000000040d061c10 */ /* 0x000fe2000ff5e0ff */
[----:B------:R-:W-:Y:S01]  /*0870*/  @UP0 UIADD3 UR4, UPT, UPT, UR4, 0x2, URZ ;  /* 0x0000000204040890 */ /* 0x000fe2000fffe0ff */
[----:B-1----:R-:W-:Y:S01]  /*0880*/  MOV R11, UR9 ;  /* 0x00000009000b7c02 */ /* 0x002fe20008000f00 */
[----:B------:R-:W-:Y:S01]  /*0890*/  IMAD.U32 R10, RZ, RZ, UR8 ;  /* 0x00000008ff0a7e24 */ /* 0x000fe2000f8e00ff */
[----:B------:R-:W-:-:S02]  /*08a0*/  MOV R4, UR10 ;  /* 0x0000000a00047c02 */ /* 0x000fc40008000f00 */
[----:B------:R-:W-:Y:S01]  /*08b0*/  MOV R5, UR11 ;  /* 0x0000000b00057c02 */ /* 0x000fe20008000f00 */
[----:B------:R-:W-:-:S04]  /*08c0*/  @P1 IMAD.WIDE.U32 R10, R3, 0x4, R10 ;  /* 0x00000004030a1825 */ /* 0x000fc800078e000a */
[----:B------:R-:W-:Y:S01]  /*08d0*/  @P1 IMAD R3, R7, UR20, R0 ;  /* 0x0000001407031c24 */ /* 0x000fe2000f8e0200 */
[----:B------:R-:W-:Y:S01]  /*08e0*/  @P1 IADD3.X R7, PT, PT, RZ, RZ, RZ, P2, !PT ;  /* 0x000000ffff071210 */ /* 0x000fe200017fe4ff */
[----:B------:R-:W-:Y:S01]  /*08f0*/  IMAD.U32 R19, RZ, RZ, UR4 ;  /* 0x00000004ff137e24 */ /* 0x000fe2000f8e00ff */
[C---:B--2---:R-:W-:Y:S01]  /*0900*/  @P1 LEA R2, P2, R6.reuse, UR6, 0x2 ;  /* 0x0000000606021c11 */ /* 0x044fe2000f8410ff */
[----:B------:R-:W-:Y:S01]  /*0910*/  @P1 IMAD.WIDE R4, R3, 0x4, R4 ;  /* 0x0000000403041825 */ /* 0x000fe200078e0204 */
[----:B------:R-:W-:Y:S01]  /*0920*/  @!P0 IADD3 R17, PT, PT, R13, UR4, RZ ;  /* 0x000000040d118c10 */ /* 0x000fe2000fffe0ff */
[----:B0-----:R-:W2:Y:S01]  /*0930*/  @P1 LDG.E R11, desc[UR18][R10.64] ;  /* 0x000000120a0b1981 */ /* 0x001ea2000c1e1900 */
[----:B------:R-:W-:Y:S01]  /*0940*/  @P1 LEA.HI.X R3, R6, UR7, R7, 0x2, P2 ;  /* 0x0000000706031c11 */ /* 0x000fe200090f1407 */
[----:B------:R-:W-:Y:S01]  /*0950*/  @!P0 IMAD R19, R19, UR20, R0 ;  /* 0x0000001413138c24 */ /* 0x000fe2000f8e0200 */
[----:B---3--:R-:W-:Y:S01]  /*0960*/  MOV R6, UR12 ;  /* 0x0000000c00067c02 */ /* 0x008fe20008000f00 */
[----:B------:R-:W-:Y:S01]  /*0970*/  @P1 IMAD.WIDE R14, R15, 0x4, R4 ;  /* 0x000000040f0e1825 */ /* 0x000fe200078e0204 */
[----:B------:R-:W-:Y:S01]  /*0980*/  MOV R7, UR13 ;  /* 0x0000000d00077c02 */ /* 0x000fe20008000f00 */
[----:B------:R-:W2:Y:S01]  /*0990*/  @P1 LDG.E R4, desc[UR18][R4.64] ;  /* 0x0000001204041981 */ /* 0x000ea2000c1e1900 */
[----:B------:R-:W-:-:S02]  /*09a0*/  MOV R8, UR14 ;  /* 0x0000000e00087c02 */ /* 0x000fc40008000f00 */
[----:B------:R-:W-:Y:S01]  /*09b0*/  MOV R9, UR15 ;  /* 0x0000000f00097c02 */ /* 0x000fe20008000f00 */
[----:B------:R-:W-:Y:S01]  /*09c0*/  @!P0 IMAD.WIDE.U32 R6, R17, 0x4, R6 ;  /* 0x0000000411068825 */ /* 0x000fe200078e0006 */
[----:B------:R-:W3:Y:S03]  /*09d0*/  @P1 LDG.E R14, desc[UR18][R14.64] ;  /* 0x000000120e0e1981 */ /* 0x000ee6000c1e1900 */
[----:B------:R-:W-:Y:S01]  /*09e0*/  @!P0 IMAD.WIDE R8, R19, 0x4, R8 ;  /* 0x0000000413088825 */ /* 0x000fe200078e0208 */
[----:B------:R-:W3:Y:S04]  /*09f0*/  @P1 LDG.E R2, desc[UR18][R2.64+0x4] ;  /* 0x0000041202021981 */ /* 0x000ee8000c1e1900 */
[----:B------:R-:W4:Y:S04]  /*0a00*/  @!P0 LDG.E R7, desc[UR18][R6.64] ;  /* 0x0000001206078981 */ /* 0x000f28000c1e1900 */
[----:B------:R-:W4:Y:S01]  /*0a10*/  @!P0 LDG.E R8, desc[UR18][R8.64] ;  /* 0x0000001208088981 */ /* 0x000f22000c1e1900 */
[----:B--2---:R-:W-:-:S04]  /*0a20*/  @P1 FFMA R11, R11, R4, R12 ;  /* 0x000000040b0b1223 */ /* 0x004fc8000000000c */
[----:B---3--:R-:W-:-:S04]  /*0a30*/  @P1 FFMA R12, R2, R14, R11 ;  /* 0x0000000e020c1223 */ /* 0x008fc8000000000b */
[----:B----4-:R-:W-:-:S07]  /*0a40*/  @!P0 FFMA R12, R7, R8, R12 ;  /* 0x00000008070c8223 */ /* 0x010fce000000000c */
.L_x_3:
[----:B------:R-:W1:Y:S01]  /*0a50*/  LDC.64 R2, c[0x0][0x390] ;  /* 0x0000e400ff027b82 */ /* 0x000e620000000a00 */
[----:B------:R-:W-:-:S05]  /*0a60*/  IADD3 R13, PT, PT, R0, R13, RZ ;  /* 0x0000000d000d7210 */ /* 0x000fca0007ffe0ff */
[----:B-1----:R-:W-:-:S05]  /*0a70*/  IMAD.WIDE R2, R13, 0x4, R2 ;  /* 0x000000040d027825 */ /* 0x002fca00078e0202 */
[----:B0-----:R-:W-:Y:S01]  /*0a80*/  STG.E desc[UR18][R2.64], R12 ;  /* 0x0000000c02007986 */ /* 0x001fe2000c101912 */
[----:B------:R-:W-:Y:S05]  /*0a90*/  EXIT ;  /* 0x000000000000794d */ /* 0x000fea0003800000 */
.L_x_5:
        /* <DEDUP_REMOVED lines=14> */
.L_x_7:


//--------------------- .nv.shared.reserved.0     --------------------------
	.section	.nv.shared.reserved.0,"aw",@nobits
	.weak		__nv_reservedSMEM_offset_0_alias
	.size		__nv_reservedSMEM_offset_0_alias, 0, 64
	.other		__nv_reservedSMEM_offset_0_alias,@"STO_CUDA_RESERVED_SHARED STV_DEFAULT"
__nv_reservedSMEM_offset_0_alias:
	.zero		0
	.zero		64


//--------------------- .nv.constant0._Z24transposeMatrixGPUKernelPfS_i --------------------------
	.section	.nv.constant0._Z24transposeMatrixGPUKernelPfS_i,"a",@progbits
	.sectionflags	@""
	.align	4
.nv.constant0._Z24transposeMatrixGPUKernelPfS_i:
	.zero		916


//--------------------- .nv.constant0._Z23multiplyMatrixGPUKernelPfS_S_i --------------------------
	.section	.nv.constant0._Z23multiplyMatrixGPUKernelPfS_S_i,"a",@progbits
	.sectionflags	@""
	.align	4
.nv.constant0._Z23multiplyMatrixGPUKernelPfS_S_i:
	.zero		924


//--------------------- SYMBOLS --------------------------

	.type		.nv.reservedSmem.offset0,@object
	.size		.nv.reservedSmem.offset0,0x4
